	.headerflags	@"EF_CUDA_TEXMODE_UNIFIED EF_CUDA_64BIT_ADDRESS EF_CUDA_ACCELERATORS EF_CUDA_SM90 EF_CUDA_VIRTUAL_SM(EF_CUDA_SM90)"
	.elftype	@"ET_EXEC"


//--------------------- .nv.info                  --------------------------
	.section	.nv.info,"",@"SHT_CUDA_INFO"
	.align	4


	//----- nvinfo : EIATTR_REGCOUNT
	.align		4
        /*0000*/ 	.byte	0x04, 0x2f
        /*0002*/ 	.short	(.L_1 - .L_0)
	.align		4
.L_0:
        /*0004*/ 	.word	index@(triton_poi_fused_mul_native_group_norm_sigmoid_23)
        /*0008*/ 	.word	0x00000012


	//----- nvinfo : EIATTR_MIN_STACK_SIZE
	.align		4
.L_1:
        /*000c*/ 	.byte	0x04, 0x12
        /*000e*/ 	.short	(.L_3 - .L_2)
	.align		4
.L_2:
        /*0010*/ 	.word	index@(triton_poi_fused_mul_native_group_norm_sigmoid_23)
        /*0014*/ 	.word	0x00000000


	//----- nvinfo : EIATTR_FRAME_SIZE
	.align		4
.L_3:
        /*0018*/ 	.byte	0x04, 0x11
        /*001a*/ 	.short	(.L_5 - .L_4)
	.align		4
.L_4:
        /*001c*/ 	.word	index@(triton_poi_fused_mul_native_group_norm_sigmoid_23)
        /*0020*/ 	.word	0x00000000


	//----- nvinfo : EIATTR_MIN_STACK_SIZE
	.align		4
.L_5:
        /*0024*/ 	.byte	0x04, 0x12
        /*0026*/ 	.short	(.L_7 - .L_6)
	.align		4
.L_6:
        /*0028*/ 	.word	index@(triton_poi_fused_mul_native_group_norm_sigmoid_23)
        /*002c*/ 	.word	0x00000000
.L_7:


//--------------------- .nv.info.triton_poi_fused_mul_native_group_norm_sigmoid_23 --------------------------
	.section	.nv.info.triton_poi_fused_mul_native_group_norm_sigmoid_23,"",@"SHT_CUDA_INFO"
	.sectionflags	@""
	.align	4


	//----- nvinfo : EIATTR_CUDA_API_VERSION
	.align		4
        /*0000*/ 	.byte	0x04, 0x37
        /*0002*/ 	.short	(.L_9 - .L_8)
.L_8:
        /*0004*/ 	.word	0x0000007c


	//----- nvinfo : EIATTR_KPARAM_INFO
	.align		4
.L_9:
        /*0008*/ 	.byte	0x04, 0x17
        /*000a*/ 	.short	(.L_11 - .L_10)
.L_10:
        /*000c*/ 	.word	0x00000000
        /*0010*/ 	.short	0x0006
        /*0012*/ 	.short	0x0030
        /*0014*/ 	.byte	0x00, 0xf0, 0x11, 0x00


	//----- nvinfo : EIATTR_KPARAM_INFO
	.align		4
.L_11:
        /*0018*/ 	.byte	0x04, 0x17
        /*001a*/ 	.short	(.L_13 - .L_12)
.L_12:
        /*001c*/ 	.word	0x00000000
        /*0020*/ 	.short	0x0005
        /*0022*/ 	.short	0x0028
        /*0024*/ 	.byte	0x00, 0xf4, 0x21, 0x00


	//----- nvinfo : EIATTR_KPARAM_INFO
	.align		4
.L_13:
        /*0028*/ 	.byte	0x04, 0x17
        /*002a*/ 	.short	(.L_15 - .L_14)
.L_14:
        /*002c*/ 	.word	0x00000000
        /*0030*/ 	.short	0x0004
        /*0032*/ 	.short	0x0020
        /*0034*/ 	.byte	0x00, 0xf4, 0x21, 0x00


	//----- nvinfo : EIATTR_KPARAM_INFO
	.align		4
.L_15:
        /*0038*/ 	.byte	0x04, 0x17
        /*003a*/ 	.short	(.L_17 - .L_16)
.L_16:
        /*003c*/ 	.word	0x00000000
        /*0040*/ 	.short	0x0003
        /*0042*/ 	.short	0x0018
        /*0044*/ 	.byte	0x00, 0xf4, 0x21, 0x00


	//----- nvinfo : EIATTR_KPARAM_INFO
	.align		4
.L_17:
        /*0048*/ 	.byte	0x04, 0x17
        /*004a*/ 	.short	(.L_19 - .L_18)
.L_18:
        /*004c*/ 	.word	0x00000000
        /*0050*/ 	.short	0x0002
        /*0052*/ 	.short	0x0010
        /*0054*/ 	.byte	0x00, 0xf4, 0x21, 0x00


	//----- nvinfo : EIATTR_KPARAM_INFO
	.align		4
.L_19:
        /*0058*/ 	.byte	0x04, 0x17
        /*005a*/ 	.short	(.L_21 - .L_20)
.L_20:
        /*005c*/ 	.word	0x00000000
        /*0060*/ 	.short	0x0001
        /*0062*/ 	.short	0x0008
        /*0064*/ 	.byte	0x00, 0xf4, 0x21, 0x00


	//----- nvinfo : EIATTR_KPARAM_INFO
	.align		4
.L_21:
        /*0068*/ 	.byte	0x04, 0x17
        /*006a*/ 	.short	(.L_23 - .L_22)
.L_22:
        /*006c*/ 	.word	0x00000000
        /*0070*/ 	.short	0x0000
        /*0072*/ 	.short	0x0000
        /*0074*/ 	.byte	0x00, 0xf4, 0x21, 0x00


	//----- nvinfo : EIATTR_SPARSE_MMA_MASK
	.align		4
.L_23:
        /*0078*/ 	.byte	0x03, 0x50
        /*007a*/ 	.short	0x0000


	//----- nvinfo : EIATTR_MAXREG_COUNT
	.align		4
        /*007c*/ 	.byte	0x03, 0x1b
        /*007e*/ 	.short	0x00ff


	//----- nvinfo : EIATTR_EXIT_INSTR_OFFSETS
	.align		4
        /*0080*/ 	.byte	0x04, 0x1c
        /*0082*/ 	.short	(.L_25 - .L_24)


	//   ....[0]....
.L_24:
        /*0084*/ 	.word	0x00000440


	//----- nvinfo : EIATTR_REQNTID
	.align		4
.L_25:
        /*0088*/ 	.byte	0x04, 0x10
        /*008a*/ 	.short	(.L_27 - .L_26)
.L_26:
        /*008c*/ 	.word	0x00000080
        /*0090*/ 	.word	0x00000001
        /*0094*/ 	.word	0x00000001


	//----- nvinfo : EIATTR_CBANK_PARAM_SIZE
	.align		4
.L_27:
        /*0098*/ 	.byte	0x03, 0x19
        /*009a*/ 	.short	0x0034


	//----- nvinfo : EIATTR_PARAM_CBANK
	.align		4
        /*009c*/ 	.byte	0x04, 0x0a
        /*009e*/ 	.short	(.L_29 - .L_28)
	.align		4
.L_28:
        /*00a0*/ 	.word	index@(.nv.constant0.triton_poi_fused_mul_native_group_norm_sigmoid_23)
        /*00a4*/ 	.short	0x0210
        /*00a6*/ 	.short	0x0034


	//----- nvinfo : EIATTR_SW_WAR
	.align		4
.L_29:
        /*00a8*/ 	.byte	0x04, 0x36
        /*00aa*/ 	.short	(.L_31 - .L_30)
.L_30:
        /*00ac*/ 	.word	0x00000008
.L_31:


//--------------------- .nv.callgraph             --------------------------
	.section	.nv.callgraph,"",@"SHT_CUDA_CALLGRAPH"
	.align	4
	.sectionentsize	8
	.align		4
        /*0000*/ 	.word	0x00000000
	.align		4
        /*0004*/ 	.word	0xffffffff
	.align		4
        /*0008*/ 	.word	0x00000000
	.align		4
        /*000c*/ 	.word	0xfffffffe
	.align		4
        /*0010*/ 	.word	0x00000000
	.align		4
        /*0014*/ 	.word	0xfffffffd
	.align		4
        /*0018*/ 	.word	0x00000000
	.align		4
        /*001c*/ 	.word	0xfffffffc


//--------------------- .text.triton_poi_fused_mul_native_group_norm_sigmoid_23 --------------------------
	.section	.text.triton_poi_fused_mul_native_group_norm_sigmoid_23,"ax",@progbits
	.align	128
        .global         triton_poi_fused_mul_native_group_norm_sigmoid_23
        .type           triton_poi_fused_mul_native_group_norm_sigmoid_23,@function
        .size           triton_poi_fused_mul_native_group_norm_sigmoid_23,(.L_x_1 - triton_poi_fused_mul_native_group_norm_sigmoid_23)
        .other          triton_poi_fused_mul_native_group_norm_sigmoid_23,@"STO_CUDA_ENTRY STV_DEFAULT"
triton_poi_fused_mul_native_group_norm_sigmoid_23:
.text.triton_poi_fused_mul_native_group_norm_sigmoid_23:
[----:B------:R-:W-:Y:S01]  /*0000*/  LDC R1, c[0x0][0x28] ;  /* 0x00000a00ff017b82 */ /* 0x000fe20000000800 */
[----:B------:R-:W1:Y:S07]  /*0010*/  S2R R0, SR_TID.X ;  /* 0x0000000000007919 */ /* 0x000e6e0000002100 */
[----:B------:R-:W2:Y:S01]  /*0020*/  LDC.64 R10, c[0x0][0x220] ;  /* 0x00008800ff0a7b82 */ /* 0x000ea20000000a00 */
[----:B------:R-:W-:Y:S01]  /*0030*/  ULDC.64 UR4, c[0x0][0x208] ;  /* 0x0000820000047ab9 */ /* 0x000fe20000000a00 */
[----:B------:R-:W3:Y:S06]  /*0040*/  S2R R3, SR_CTAID.X ;  /* 0x0000000000037919 */ /* 0x000eec0000002500 */
[----:B------:R-:W4:Y:S08]  /*0050*/  LDC.64 R8, c[0x0][0x218] ;  /* 0x00008600ff087b82 */ /* 0x000f300000000a00 */
[----:B------:R-:W5:Y:S08]  /*0060*/  LDC.64 R6, c[0x0][0x228] ;  /* 0x00008a00ff067b82 */ /* 0x000f700000000a00 */
[----:B------:R-:W5:Y:S01]  /*0070*/  LDC.64 R4, c[0x0][0x230] ;  /* 0x00008c00ff047b82 */ /* 0x000f620000000a00 */
[----:B-1----:R-:W-:-:S04]  /*0080*/  SHF.L.U32 R0, R0, 0x1, RZ ;  /* 0x0000000100007819 */ /* 0x002fc800000006ff */
[----:B------:R-:W-:Y:S02]  /*0090*/  LOP3.LUT R0, R0, 0xfe, RZ, 0xc0, !PT ;  /* 0x000000fe00007812 */ /* 0x000fe400078ec0ff */
[----:B---3--:R-:W-:Y:S02]  /*00a0*/  SHF.R.S32.HI R13, RZ, 0x17, R3 ;  /* 0x00000017ff0d7819 */ /* 0x008fe40000011403 */
[----:B------:R-:W-:Y:S02]  /*00b0*/  LEA R0, R3, R0, 0x8 ;  /* 0x0000000003007211 */ /* 0x000fe400078e40ff */
[----:B------:R-:W-:Y:S01]  /*00c0*/  SGXT R13, R13, 0x1 ;  /* 0x000000010d0d781a */ /* 0x000fe20000000200 */
[----:B------:R-:W1:Y:S02]  /*00d0*/  LDC.64 R2, c[0x0][0x238] ;  /* 0x00008e00ff027b82 */ /* 0x000e640000000a00 */
[----:B----4-:R-:W-:Y:S01]  /*00e0*/  IMAD.WIDE R8, R0, 0x4, R8 ;  /* 0x0000000400087825 */ /* 0x010fe200078e0208 */
[----:B------:R-:W-:-:S02]  /*00f0*/  LEA.HI R12, R13, R0, RZ, 0x4 ;  /* 0x000000000d0c7211 */ /* 0x000fc400078f20ff */
[----:B------:R-:W-:Y:S02]  /*0100*/  LEA.HI R14, R13, R0, RZ, 0x7 ;  /* 0x000000000d0e7211 */ /* 0x000fe400078f38ff */
[----:B------:R-:W-:Y:S01]  /*0110*/  SHF.R.S32.HI R13, RZ, 0x4, R12 ;  /* 0x00000004ff0d7819 */ /* 0x000fe2000001140c */
[----:B------:R-:W3:Y:S01]  /*0120*/  LDG.E.64 R8, desc[UR4][R8.64] ;  /* 0x0000000408087981 */ /* 0x000ee2000c1e1b00 */
[----:B------:R-:W-:Y:S02]  /*0130*/  SHF.R.S32.HI R15, RZ, 0x7, R14 ;  /* 0x00000007ff0f7819 */ /* 0x000fe4000001140e */
[----:B------:R-:W-:-:S03]  /*0140*/  SHF.R.S32.HI R12, RZ, 0x1f, R12 ;  /* 0x0000001fff0c7819 */ /* 0x000fc6000001140c */
[----:B--2---:R-:W-:Y:S01]  /*0150*/  IMAD.WIDE R10, R15, 0x4, R10 ;  /* 0x000000040f0a7825 */ /* 0x004fe200078e020a */
[----:B------:R-:W-:-:S03]  /*0160*/  LEA.HI R12, R12, R13, RZ, 0x8 ;  /* 0x0000000d0c0c7211 */ /* 0x000fc600078f40ff */
[----:B-----5:R-:W-:Y:S01]  /*0170*/  IMAD.WIDE R6, R15, 0x4, R6 ;  /* 0x000000040f067825 */ /* 0x020fe200078e0206 */
[----:B------:R-:W-:Y:S01]  /*0180*/  LOP3.LUT R12, R12, 0xffffff00, RZ, 0xc0, !PT ;  /* 0xffffff000c0c7812 */ /* 0x000fe200078ec0ff */
[----:B------:R-:W3:Y:S03]  /*0190*/  LDG.E.EL R10, desc[UR4][R10.64] ;  /* 0x000000040a0a7981 */ /* 0x000ee6000c2e1900 */
[----:B------:R-:W-:Y:S01]  /*01a0*/  IADD3 R13, R13, -R12, RZ ;  /* 0x8000000c0d0d7210 */ /* 0x000fe20007ffe0ff */
[----:B------:R-:W2:Y:S04]  /*01b0*/  LDG.E.EL R6, desc[UR4][R6.64] ;  /* 0x0000000406067981 */ /* 0x000ea8000c2e1900 */
[----:B0-----:R-:W-:-:S04]  /*01c0*/  IMAD.WIDE R4, R13, 0x4, R4 ;  /* 0x000000040d047825 */ /* 0x001fc800078e0204 */
[----:B-1----:R-:W-:Y:S02]  /*01d0*/  IMAD.WIDE R2, R13, 0x4, R2 ;  /* 0x000000040d027825 */ /* 0x002fe400078e0202 */
[----:B------:R-:W4:Y:S04]  /*01e0*/  LDG.E.EL R4, desc[UR4][R4.64] ;  /* 0x0000000404047981 */ /* 0x000f28000c2e1900 */
[----:B------:R-:W4:Y:S01]  /*01f0*/  LDG.E.EL R3, desc[UR4][R2.64] ;  /* 0x0000000402037981 */ /* 0x000f22000c2e1900 */
[----:B---3--:R-:W-:-:S04]  /*0200*/  FADD R13, R8, -R10 ;  /* 0x8000000a080d7221 */ /* 0x008fc80000000000 */
[----:B--2---:R-:W-:Y:S01]  /*0210*/  FMUL R12, R6, R13 ;  /* 0x0000000d060c7220 */ /* 0x004fe20000400000 */
[----:B------:R-:W-:-:S04]  /*0220*/  FADD R13, R9, -R10 ;  /* 0x8000000a090d7221 */ /* 0x000fc80000000000 */
[----:B------:R-:W-:Y:S01]  /*0230*/  FMUL R10, R6, R13 ;  /* 0x0000000d060a7220 */ /* 0x000fe20000400000 */
[----:B----4-:R-:W-:-:S03]  /*0240*/  FFMA R12, R4, R12, R3 ;  /* 0x0000000c040c7223 */ /* 0x010fc60000000003 */
[----:B------:R-:W-:Y:S01]  /*0250*/  FFMA R10, R4, R10, R3 ;  /* 0x0000000a040a7223 */ /* 0x000fe20000000003 */
[----:B------:R-:W-:-:S03]  /*0260*/  FADD R8, RZ, -R12 ;  /* 0x8000000cff087221 */ /* 0x000fc60000000000 */
[----:B------:R-:W-:Y:S01]  /*0270*/  FADD R6, RZ, -R10 ;  /* 0x8000000aff067221 */ /* 0x000fe20000000000 */
[----:B------:R-:W-:-:S03]  /*0280*/  FMUL R8, R8, 1.4426950216293334961 ;  /* 0x3fb8aa3b08087820 */ /* 0x000fc60000400000 */
[----:B------:R-:W-:Y:S02]  /*0290*/  FMUL R6, R6, 1.4426950216293334961 ;  /* 0x3fb8aa3b06067820 */ /* 0x000fe40000400000 */
[----:B------:R-:W-:-:S03]  /*02a0*/  FSETP.GEU.AND P0, PT, R8, -126, PT ;  /* 0xc2fc00000800780b */ /* 0x000fc60003f0e000 */
[----:B------:R-:W-:-:S10]  /*02b0*/  FSETP.GEU.AND P1, PT, R6, -126, PT ;  /* 0xc2fc00000600780b */ /* 0x000fd40003f2e000 */
[----:B------:R-:W-:-:S03]  /*02c0*/  @!P0 FMUL R8, R8, 0.5 ;  /* 0x3f00000008088820 */ /* 0x000fc60000400000 */
[----:B------:R-:W-:Y:S01]  /*02d0*/  @!P1 FMUL R6, R6, 0.5 ;  /* 0x3f00000006069820 */ /* 0x000fe20000400000 */
[----:B------:R-:W0:Y:S08]  /*02e0*/  MUFU.EX2 R2, R8 ;  /* 0x0000000800027308 */ /* 0x000e300000000800 */
[----:B------:R-:W1:Y:S01]  /*02f0*/  MUFU.EX2 R3, R6 ;  /* 0x0000000600037308 */ /* 0x000e620000000800 */
[----:B0-----:R-:W-:-:S04]  /*0300*/  @!P0 FMUL R2, R2, R2 ;  /* 0x0000000202028220 */ /* 0x001fc80000400000 */
[----:B------:R-:W-:Y:S01]  /*0310*/  FADD R4, R2, 1 ;  /* 0x3f80000002047421 */ /* 0x000fe20000000000 */
[----:B-1----:R-:W-:-:S04]  /*0320*/  @!P1 FMUL R3, R3, R3 ;  /* 0x0000000303039220 */ /* 0x002fc80000400000 */
[----:B------:R-:W-:Y:S01]  /*0330*/  FADD R5, R3, 1 ;  /* 0x3f80000003057421 */ /* 0x000fe20000000000 */
[----:B------:R-:W-:Y:S01]  /*0340*/  FSETP.GT.AND P0, PT, R4, 8.50705917302346158658e+37, PT ;  /* 0x7e8000000400780b */ /* 0x000fe20003f04000 */
[----:B------:R-:W0:Y:S03]  /*0350*/  LDC.64 R2, c[0x0][0x210] ;  /* 0x00008400ff027b82 */ /* 0x000e260000000a00 */
[----:B------:R-:W-:Y:S01]  /*0360*/  FSETP.GT.AND P1, PT, R5, 8.50705917302346158658e+37, PT ;  /* 0x7e8000000500780b */ /* 0x000fe20003f24000 */
[----:B------:R-:W-:-:S08]  /*0370*/  HFMA2.MMA R6, -RZ, RZ, 1.625, 0 ;  /* 0x3e800000ff067435 */ /* 0x000fd000000001ff */
[----:B------:R-:W-:-:S04]  /*0380*/  @P0 FMUL R4, R4, 0.25 ;  /* 0x3e80000004040820 */ /* 0x000fc80000400000 */
[----:B------:R-:W-:Y:S02]  /*0390*/  @P1 FMUL R5, R5, 0.25 ;  /* 0x3e80000005051820 */ /* 0x000fe40000400000 */
[----:B------:R-:W1:Y:S08]  /*03a0*/  MUFU.RCP R4, R4 ;  /* 0x0000000400047308 */ /* 0x000e700000001000 */
[----:B------:R-:W2:Y:S01]  /*03b0*/  MUFU.RCP R5, R5 ;  /* 0x0000000500057308 */ /* 0x000ea20000001000 */
[----:B------:R-:W-:-:S02]  /*03c0*/  FSEL R7, R6, 1, P0 ;  /* 0x3f80000006077808 */ /* 0x000fc40000000000 */
[----:B------:R-:W-:-:S03]  /*03d0*/  FSEL R6, R6, 1, P1 ;  /* 0x3f80000006067808 */ /* 0x000fc60000800000 */
[----:B-1----:R-:W-:Y:S01]  /*03e0*/  FMUL R7, R4, R7 ;  /* 0x0000000704077220 */ /* 0x002fe20000400000 */
[----:B0-----:R-:W-:-:S04]  /*03f0*/  IMAD.WIDE R2, R0, 0x4, R2 ;  /* 0x0000000400027825 */ /* 0x001fc800078e0202 */
[----:B------:R-:W-:Y:S01]  /*0400*/  FMUL R8, R12, R7 ;  /* 0x000000070c087220 */ /* 0x000fe20000400000 */
[----:B--2---:R-:W-:-:S04]  /*0410*/  FMUL R9, R5, R6 ;  /* 0x0000000605097220 */ /* 0x004fc80000400000 */
[----:B------:R-:W-:-:S05]  /*0420*/  FMUL R9, R10, R9 ;  /* 0x000000090a097220 */ /* 0x000fca0000400000 */
[----:B------:R-:W-:Y:S01]  /*0430*/  STG.E.64 desc[UR4][R2.64], R8 ;  /* 0x0000000802007986 */ /* 0x000fe2000c101b04 */
[----:B------:R-:W-:Y:S05]  /*0440*/  EXIT ;  /* 0x000000000000794d */ /* 0x000fea0003800000 */
.L_x_0:
[----:B------:R-:W-:-:S00]  /*0450*/  BRA `(.L_x_0) ;  /* 0xfffffffc00fc7947 */ /* 0x000fc0000383ffff */
[----:B------:R-:W-:-:S00]  /*0460*/  NOP ;  /* 0x0000000000007918 */ /* 0x000fc00000000000 */
        /* <DEDUP_REMOVED lines=9> */
.L_x_1:


//--------------------- .nv.constant0.triton_poi_fused_mul_native_group_norm_sigmoid_23 --------------------------
	.section	.nv.constant0.triton_poi_fused_mul_native_group_norm_sigmoid_23,"a",@progbits
	.sectionflags	@""
	.align	4
.nv.constant0.triton_poi_fused_mul_native_group_norm_sigmoid_23:
	.zero		580
